//
// Generated by NVIDIA NVVM Compiler
//
// Compiler Build ID: CL-36424714
// Cuda compilation tools, release 13.0, V13.0.88
// Based on NVVM 20.0.0
//

.version 9.0
.target sm_100
.address_size 64

	// .globl	_Z19vectorScalarProductPfS_S_i
.extern .shared .align 16 .b8 shared[];

.visible .entry _Z19vectorScalarProductPfS_S_i(
	.param .u64 .ptr .align 1 _Z19vectorScalarProductPfS_S_i_param_0,
	.param .u64 .ptr .align 1 _Z19vectorScalarProductPfS_S_i_param_1,
	.param .u64 .ptr .align 1 _Z19vectorScalarProductPfS_S_i_param_2,
	.param .u32 _Z19vectorScalarProductPfS_S_i_param_3
)
{
	.reg .pred 	%p<2>;
	.reg .b32 	%r<9>;
	.reg .b32 	%f<4>;
	.reg .b64 	%rd<11>;

	ld.param.u64 	%rd1, [_Z19vectorScalarProductPfS_S_i_param_0];
	ld.param.u64 	%rd2, [_Z19vectorScalarProductPfS_S_i_param_1];
	ld.param.u64 	%rd3, [_Z19vectorScalarProductPfS_S_i_param_2];
	ld.param.u32 	%r2, [_Z19vectorScalarProductPfS_S_i_param_3];
	mov.u32 	%r3, %ctaid.x;
	mov.u32 	%r4, %ntid.x;
	mov.u32 	%r5, %tid.x;
	mad.lo.s32 	%r1, %r3, %r4, %r5;
	setp.ge.s32 	%p1, %r1, %r2;
	@%p1 bra 	$L__BB0_2;
	cvta.to.global.u64 	%rd4, %rd1;
	cvta.to.global.u64 	%rd5, %rd2;
	cvta.to.global.u64 	%rd6, %rd3;
	mul.wide.s32 	%rd7, %r1, 4;
	add.s64 	%rd8, %rd4, %rd7;
	ld.global.f32 	%f1, [%rd8];
	add.s64 	%rd9, %rd5, %rd7;
	ld.global.f32 	%f2, [%rd9];
	mul.f32 	%f3, %f1, %f2;
	shl.b32 	%r6, %r1, 2;
	mov.u32 	%r7, shared;
	add.s32 	%r8, %r7, %r6;
	st.shared.f32 	[%r8], %f3;
	add.s64 	%rd10, %rd6, %rd7;
	st.global.f32 	[%rd10], %f3;
$L__BB0_2:
	ret;

}


// ===== COMPILED SASS (sm_100) =====

	.target	sm_100

	.elftype	@"ET_EXEC"


//--------------------- .note.nv.tkinfo           --------------------------
	.section	.note.nv.tkinfo,"",@"SHT_NOTE"
	.sectionflags	@"SHF_NOTE_NV_TKINFO"
	.tkinfo
        /*0018*/ 	.word	0x00000002
        /*0030*/ 	.string	""
        /*0030*/ 	.string	"ptxas"
        /*0030*/ 	.string	"Cuda compilation tools, release 13.0, V13.0.88"
        /*0030*/ 	.string	"Build cuda_13.0.r13.0/compiler.36424714_0"
        /*0030*/ 	.string	"-arch sm_100 -m 64 "



//--------------------- .note.nv.cuinfo           --------------------------
	.section	.note.nv.cuinfo,"",@"SHT_NOTE"
	.sectionflags	@"SHF_NOTE_NV_CUINFO"
        /*0018*/ 	.short	0x0002
        /*001a*/ 	.short	0x0064
        /*001c*/ 	.short	0x0082
	.zero		2


//--------------------- .nv.info                  --------------------------
	.section	.nv.info,"",@"SHT_CUDA_INFO"
	.align	4


	//----- nvinfo : EIATTR_REGCOUNT
	.align		4
        /*0000*/ 	.byte	0x04, 0x2f
        /*0002*/ 	.short	(.L_1 - .L_0)
	.align		4
.L_0:
        /*0004*/ 	.word	index@(_Z19vectorScalarProductPfS_S_i)
        /*0008*/ 	.word	0x0000000e


	//----- nvinfo : EIATTR_FRAME_SIZE
	.align		4
.L_1:
        /*000c*/ 	.byte	0x04, 0x11
        /*000e*/ 	.short	(.L_3 - .L_2)
	.align		4
.L_2:
        /*0010*/ 	.word	index@(_Z19vectorScalarProductPfS_S_i)
        /*0014*/ 	.word	0x00000000


	//----- nvinfo : EIATTR_MIN_STACK_SIZE
	.align		4
.L_3:
        /*0018*/ 	.byte	0x04, 0x12
        /*001a*/ 	.short	(.L_5 - .L_4)
	.align		4
.L_4:
        /*001c*/ 	.word	index@(_Z19vectorScalarProductPfS_S_i)
        /*0020*/ 	.word	0x00000000
.L_5:


//--------------------- .nv.compat                --------------------------
	.section	.nv.compat,"",@"SHT_CUDA_COMPAT_INFO"
	.align	4
        /*0000*/ 	.byte	0x02, 0x09, 0x00, 0x00, 0x02, 0x02, 0x01, 0x00, 0x02, 0x05, 0x05, 0x00, 0x03, 0x07, 0x01, 0x01
        /*0010*/ 	.byte	0x02, 0x03, 0x00, 0x00, 0x02, 0x06, 0x01, 0x00, 0x04, 0x0b, 0x08, 0x00, 0x09, 0x00, 0x00, 0x00
        /*0020*/ 	.byte	0x00, 0x00, 0x00, 0x00


//--------------------- .nv.info._Z19vectorScalarProductPfS_S_i --------------------------
	.section	.nv.info._Z19vectorScalarProductPfS_S_i,"",@"SHT_CUDA_INFO"
	.sectionflags	@""
	.align	4


	//----- nvinfo : EIATTR_CUDA_API_VERSION
	.align		4
        /*0000*/ 	.byte	0x04, 0x37
        /*0002*/ 	.short	(.L_7 - .L_6)
.L_6:
        /*0004*/ 	.word	0x00000082


	//----- nvinfo : EIATTR_KPARAM_INFO
	.align		4
.L_7:
        /*0008*/ 	.byte	0x04, 0x17
        /*000a*/ 	.short	(.L_9 - .L_8)
.L_8:
        /*000c*/ 	.word	0x00000000
        /*0010*/ 	.short	0x0003
        /*0012*/ 	.short	0x0018
        /*0014*/ 	.byte	0x00, 0xf0, 0x11, 0x00


	//----- nvinfo : EIATTR_KPARAM_INFO
	.align		4
.L_9:
        /*0018*/ 	.byte	0x04, 0x17
        /*001a*/ 	.short	(.L_11 - .L_10)
.L_10:
        /*001c*/ 	.word	0x00000000
        /*0020*/ 	.short	0x0002
        /*0022*/ 	.short	0x0010
        /*0024*/ 	.byte	0x00, 0xf5, 0x21, 0x00


	//----- nvinfo : EIATTR_KPARAM_INFO
	.align		4
.L_11:
        /*0028*/ 	.byte	0x04, 0x17
        /*002a*/ 	.short	(.L_13 - .L_12)
.L_12:
        /*002c*/ 	.word	0x00000000
        /*0030*/ 	.short	0x0001
        /*0032*/ 	.short	0x0008
        /*0034*/ 	.byte	0x00, 0xf5, 0x21, 0x00


	//----- nvinfo : EIATTR_KPARAM_INFO
	.align		4
.L_13:
        /*0038*/ 	.byte	0x04, 0x17
        /*003a*/ 	.short	(.L_15 - .L_14)
.L_14:
        /*003c*/ 	.word	0x00000000
        /*0040*/ 	.short	0x0000
        /*0042*/ 	.short	0x0000
        /*0044*/ 	.byte	0x00, 0xf5, 0x21, 0x00


	//----- nvinfo : EIATTR_SPARSE_MMA_MASK
	.align		4
.L_15:
        /*0048*/ 	.byte	0x03, 0x50
        /*004a*/ 	.short	0x0000


	//----- nvinfo : EIATTR_MAXREG_COUNT
	.align		4
        /*004c*/ 	.byte	0x03, 0x1b
        /*004e*/ 	.short	0x00ff


	//----- nvinfo : EIATTR_MERCURY_ISA_VERSION
	.align		4
        /*0050*/ 	.byte	0x03, 0x5f
        /*0052*/ 	.short	0x0101


	//----- nvinfo : EIATTR_VRC_CTA_INIT_COUNT
	.align		4
        /*0054*/ 	.byte	0x02, 0x4a
	.zero		1
	.zero		1


	//----- nvinfo : EIATTR_EXIT_INSTR_OFFSETS
	.align		4
        /*0058*/ 	.byte	0x04, 0x1c
        /*005a*/ 	.short	(.L_17 - .L_16)


	//   ....[0]....
.L_16:
        /*005c*/ 	.word	0x00000070


	//   ....[1]....
        /*0060*/ 	.word	0x00000180


	//----- nvinfo : EIATTR_CBANK_PARAM_SIZE
	.align		4
.L_17:
        /*0064*/ 	.byte	0x03, 0x19
        /*0066*/ 	.short	0x001c


	//----- nvinfo : EIATTR_PARAM_CBANK
	.align		4
        /*0068*/ 	.byte	0x04, 0x0a
        /*006a*/ 	.short	(.L_19 - .L_18)
	.align		4
.L_18:
        /*006c*/ 	.word	index@(.nv.constant0._Z19vectorScalarProductPfS_S_i)
        /*0070*/ 	.short	0x0380
        /*0072*/ 	.short	0x001c


	//----- nvinfo : EIATTR_SW_WAR
	.align		4
.L_19:
        /*0074*/ 	.byte	0x04, 0x36
        /*0076*/ 	.short	(.L_21 - .L_20)
.L_20:
        /*0078*/ 	.word	0x00000008
.L_21:


//--------------------- .nv.callgraph             --------------------------
	.section	.nv.callgraph,"",@"SHT_CUDA_CALLGRAPH"
	.align	4
	.sectionentsize	8
	.align		4
        /*0000*/ 	.word	0x00000000
	.align		4
        /*0004*/ 	.word	0xffffffff
	.align		4
        /*0008*/ 	.word	0x00000000
	.align		4
        /*000c*/ 	.word	0xfffffffe
	.align		4
        /*0010*/ 	.word	0x00000000
	.align		4
        /*0014*/ 	.word	0xfffffffd
	.align		4
        /*0018*/ 	.word	0x00000000
	.align		4
        /*001c*/ 	.word	0xfffffffc


//--------------------- .text._Z19vectorScalarProductPfS_S_i --------------------------
	.section	.text._Z19vectorScalarProductPfS_S_i,"ax",@progbits
	.align	128
        .global         _Z19vectorScalarProductPfS_S_i
        .type           _Z19vectorScalarProductPfS_S_i,@function
        .size           _Z19vectorScalarProductPfS_S_i,(.L_x_1 - _Z19vectorScalarProductPfS_S_i)
        .other          _Z19vectorScalarProductPfS_S_i,@"STO_CUDA_ENTRY STV_DEFAULT"
_Z19vectorScalarProductPfS_S_i:
.text._Z19vectorScalarProductPfS_S_i:
[----:B------:R-:W-:Y:S01]  /*0000*/  LDC R1, c[0x0][0x37c] ;  /* 0x0000df00ff017b82 */ /* 0x000fe20000000800 */
[----:B------:R-:W0:Y:S07]  /*0010*/  S2R R0, SR_TID.X ;  /* 0x0000000000007919 */ /* 0x000e2e0000002100 */
[----:B------:R-:W0:Y:S01]  /*0020*/  S2UR UR4, SR_CTAID.X ;  /* 0x00000000000479c3 */ /* 0x000e220000002500 */
[----:B------:R-:W1:Y:S07]  /*0030*/  LDCU UR5, c[0x0][0x398] ;  /* 0x00007300ff0577ac */ /* 0x000e6e0008000800 */
[----:B------:R-:W0:Y:S02]  /*0040*/  LDC R9, c[0x0][0x360] ;  /* 0x0000d800ff097b82 */ /* 0x000e240000000800 */
[----:B0-----:R-:W-:-:S05]  /*0050*/  IMAD R9, R9, UR4, R0 ;  /* 0x0000000409097c24 */ /* 0x001fca000f8e0200 */
[----:B-1----:R-:W-:-:S13]  /*0060*/  ISETP.GE.AND P0, PT, R9, UR5, PT ;  /* 0x0000000509007c0c */ /* 0x002fda000bf06270 */
[----:B------:R-:W-:Y:S05]  /*0070*/  @P0 EXIT ;  /* 0x000000000000094d */ /* 0x000fea0003800000 */
[----:B------:R-:W0:Y:S01]  /*0080*/  LDC.64 R2, c[0x0][0x380] ;  /* 0x0000e000ff027b82 */ /* 0x000e220000000a00 */
[----:B------:R-:W1:Y:S07]  /*0090*/  LDCU.64 UR6, c[0x0][0x358] ;  /* 0x00006b00ff0677ac */ /* 0x000e6e0008000a00 */
[----:B------:R-:W2:Y:S08]  /*00a0*/  LDC.64 R4, c[0x0][0x388] ;  /* 0x0000e200ff047b82 */ /* 0x000eb00000000a00 */
[----:B------:R-:W3:Y:S01]  /*00b0*/  S2UR UR5, SR_CgaCtaId ;  /* 0x00000000000579c3 */ /* 0x000ee20000008800 */
[----:B0-----:R-:W-:-:S07]  /*00c0*/  IMAD.WIDE R2, R9, 0x4, R2 ;  /* 0x0000000409027825 */ /* 0x001fce00078e0202 */
[----:B------:R-:W0:Y:S01]  /*00d0*/  LDC.64 R6, c[0x0][0x390] ;  /* 0x0000e400ff067b82 */ /* 0x000e220000000a00 */
[----:B-1----:R-:W4:Y:S01]  /*00e0*/  LDG.E R2, desc[UR6][R2.64] ;  /* 0x0000000602027981 */ /* 0x002f22000c1e1900 */
[----:B--2---:R-:W-:-:S06]  /*00f0*/  IMAD.WIDE R4, R9, 0x4, R4 ;  /* 0x0000000409047825 */ /* 0x004fcc00078e0204 */
[----:B------:R-:W4:Y:S01]  /*0100*/  LDG.E R5, desc[UR6][R4.64] ;  /* 0x0000000604057981 */ /* 0x000f22000c1e1900 */
[----:B------:R-:W-:Y:S02]  /*0110*/  UMOV UR4, 0x400 ;  /* 0x0000040000047882 */ /* 0x000fe40000000000 */
[----:B---3--:R-:W-:-:S06]  /*0120*/  ULEA UR4, UR5, UR4, 0x18 ;  /* 0x0000000405047291 */ /* 0x008fcc000f8ec0ff */
[C---:B------:R-:W-:Y:S01]  /*0130*/  LEA R0, R9.reuse, UR4, 0x2 ;  /* 0x0000000409007c11 */ /* 0x040fe2000f8e10ff */
[----:B0-----:R-:W-:-:S04]  /*0140*/  IMAD.WIDE R6, R9, 0x4, R6 ;  /* 0x0000000409067825 */ /* 0x001fc800078e0206 */
[----:B----4-:R-:W-:-:S05]  /*0150*/  FMUL R11, R2, R5 ;  /* 0x00000005020b7220 */ /* 0x010fca0000400000 */
[----:B------:R-:W-:Y:S04]  /*0160*/  STS [R0], R11 ;  /* 0x0000000b00007388 */ /* 0x000fe80000000800 */
[----:B------:R-:W-:Y:S01]  /*0170*/  STG.E desc[UR6][R6.64], R11 ;  /* 0x0000000b06007986 */ /* 0x000fe2000c101906 */
[----:B------:R-:W-:Y:S05]  /*0180*/  EXIT ;  /* 0x000000000000794d */ /* 0x000fea0003800000 */
.L_x_0:
[----:B------:R-:W-:-:S00]  /*0190*/  BRA `(.L_x_0) ;  /* 0xfffffffc00fc7947 */ /* 0x000fc0000383ffff */
[----:B------:R-:W-:-:S00]  /*01a0*/  NOP ;  /* 0x0000000000007918 */ /* 0x000fc00000000000 */
        /* <DEDUP_REMOVED lines=13> */
.L_x_1:


//--------------------- .nv.shared._Z19vectorScalarProductPfS_S_i --------------------------
	.section	.nv.shared._Z19vectorScalarProductPfS_S_i,"aw",@nobits
	.sectionflags	@""
	.align	16
	.zero		1024


//--------------------- .nv.shared.reserved.0     --------------------------
	.section	.nv.shared.reserved.0,"aw",@nobits
	.weak		__nv_reservedSMEM_offset_0_alias
	.size		__nv_reservedSMEM_offset_0_alias, 0, 64
	.other		__nv_reservedSMEM_offset_0_alias,@"STO_CUDA_RESERVED_SHARED STV_DEFAULT"
__nv_reservedSMEM_offset_0_alias:
	.zero		0
	.zero		64


//--------------------- .nv.constant0._Z19vectorScalarProductPfS_S_i --------------------------
	.section	.nv.constant0._Z19vectorScalarProductPfS_S_i,"a",@progbits
	.sectionflags	@""
	.align	4
.nv.constant0._Z19vectorScalarProductPfS_S_i:
	.zero		924


//--------------------- SYMBOLS --------------------------

	.type		.nv.reservedSmem.offset0,@object
	.size		.nv.reservedSmem.offset0,0x4
	.type		.nv.reservedSmem.cap,@object
	.size		.nv.reservedSmem.cap,0x4
